	.headerflags	@"EF_CUDA_TEXMODE_UNIFIED EF_CUDA_64BIT_ADDRESS EF_CUDA_ACCELERATORS EF_CUDA_SM90 EF_CUDA_VIRTUAL_SM(EF_CUDA_SM90)"
	.elftype	@"ET_EXEC"


//--------------------- .nv.info                  --------------------------
	.section	.nv.info,"",@"SHT_CUDA_INFO"
	.align	4


	//----- nvinfo : EIATTR_REGCOUNT
	.align		4
        /*0000*/ 	.byte	0x04, 0x2f
        /*0002*/ 	.short	(.L_3 - .L_2)
	.align		4
.L_2:
        /*0004*/ 	.word	index@(triton_poi_fused__native_batch_norm_legit_no_training_cat_relu_35)
        /*0008*/ 	.word	0x00000017


	//----- nvinfo : EIATTR_MIN_STACK_SIZE
	.align		4
.L_3:
        /*000c*/ 	.byte	0x04, 0x12
        /*000e*/ 	.short	(.L_5 - .L_4)
	.align		4
.L_4:
        /*0010*/ 	.word	index@(triton_poi_fused__native_batch_norm_legit_no_training_cat_relu_35)
        /*0014*/ 	.word	0x00000000


	//----- nvinfo : EIATTR_FRAME_SIZE
	.align		4
.L_5:
        /*0018*/ 	.byte	0x04, 0x11
        /*001a*/ 	.short	(.L_7 - .L_6)
	.align		4
.L_6:
        /*001c*/ 	.word	index@(triton_poi_fused__native_batch_norm_legit_no_training_cat_relu_35)
        /*0020*/ 	.word	0x00000000


	//----- nvinfo : EIATTR_MIN_STACK_SIZE
	.align		4
.L_7:
        /*0024*/ 	.byte	0x04, 0x12
        /*0026*/ 	.short	(.L_9 - .L_8)
	.align		4
.L_8:
        /*0028*/ 	.word	index@(triton_poi_fused__native_batch_norm_legit_no_training_cat_relu_35)
        /*002c*/ 	.word	0x00000000
.L_9:


//--------------------- .nv.info.triton_poi_fused__native_batch_norm_legit_no_training_cat_relu_35 --------------------------
	.section	.nv.info.triton_poi_fused__native_batch_norm_legit_no_training_cat_relu_35,"",@"SHT_CUDA_INFO"
	.sectionflags	@""
	.align	4


	//----- nvinfo : EIATTR_CUDA_API_VERSION
	.align		4
        /*0000*/ 	.byte	0x04, 0x37
        /*0002*/ 	.short	(.L_11 - .L_10)
.L_10:
        /*0004*/ 	.word	0x0000007c


	//----- nvinfo : EIATTR_KPARAM_INFO
	.align		4
.L_11:
        /*0008*/ 	.byte	0x04, 0x17
        /*000a*/ 	.short	(.L_13 - .L_12)
.L_12:
        /*000c*/ 	.word	0x00000000
        /*0010*/ 	.short	0x0008
        /*0012*/ 	.short	0x0040
        /*0014*/ 	.byte	0x00, 0xf0, 0x11, 0x00


	//----- nvinfo : EIATTR_KPARAM_INFO
	.align		4
.L_13:
        /*0018*/ 	.byte	0x04, 0x17
        /*001a*/ 	.short	(.L_15 - .L_14)
.L_14:
        /*001c*/ 	.word	0x00000000
        /*0020*/ 	.short	0x0007
        /*0022*/ 	.short	0x0038
        /*0024*/ 	.byte	0x00, 0xf4, 0x21, 0x00


	//----- nvinfo : EIATTR_KPARAM_INFO
	.align		4
.L_15:
        /*0028*/ 	.byte	0x04, 0x17
        /*002a*/ 	.short	(.L_17 - .L_16)
.L_16:
        /*002c*/ 	.word	0x00000000
        /*0030*/ 	.short	0x0006
        /*0032*/ 	.short	0x0030
        /*0034*/ 	.byte	0x00, 0xf4, 0x21, 0x00


	//----- nvinfo : EIATTR_KPARAM_INFO
	.align		4
.L_17:
        /*0038*/ 	.byte	0x04, 0x17
        /*003a*/ 	.short	(.L_19 - .L_18)
.L_18:
        /*003c*/ 	.word	0x00000000
        /*0040*/ 	.short	0x0005
        /*0042*/ 	.short	0x0028
        /*0044*/ 	.byte	0x00, 0xf4, 0x21, 0x00


	//----- nvinfo : EIATTR_KPARAM_INFO
	.align		4
.L_19:
        /*0048*/ 	.byte	0x04, 0x17
        /*004a*/ 	.short	(.L_21 - .L_20)
.L_20:
        /*004c*/ 	.word	0x00000000
        /*0050*/ 	.short	0x0004
        /*0052*/ 	.short	0x0020
        /*0054*/ 	.byte	0x00, 0xf4, 0x21, 0x00


	//----- nvinfo : EIATTR_KPARAM_INFO
	.align		4
.L_21:
        /*0058*/ 	.byte	0x04, 0x17
        /*005a*/ 	.short	(.L_23 - .L_22)
.L_22:
        /*005c*/ 	.word	0x00000000
        /*0060*/ 	.short	0x0003
        /*0062*/ 	.short	0x0018
        /*0064*/ 	.byte	0x00, 0xf4, 0x21, 0x00


	//----- nvinfo : EIATTR_KPARAM_INFO
	.align		4
.L_23:
        /*0068*/ 	.byte	0x04, 0x17
        /*006a*/ 	.short	(.L_25 - .L_24)
.L_24:
        /*006c*/ 	.word	0x00000000
        /*0070*/ 	.short	0x0002
        /*0072*/ 	.short	0x0010
        /*0074*/ 	.byte	0x00, 0xf4, 0x21, 0x00


	//----- nvinfo : EIATTR_KPARAM_INFO
	.align		4
.L_25:
        /*0078*/ 	.byte	0x04, 0x17
        /*007a*/ 	.short	(.L_27 - .L_26)
.L_26:
        /*007c*/ 	.word	0x00000000
        /*0080*/ 	.short	0x0001
        /*0082*/ 	.short	0x0008
        /*0084*/ 	.byte	0x00, 0xf4, 0x21, 0x00


	//----- nvinfo : EIATTR_KPARAM_INFO
	.align		4
.L_27:
        /*0088*/ 	.byte	0x04, 0x17
        /*008a*/ 	.short	(.L_29 - .L_28)
.L_28:
        /*008c*/ 	.word	0x00000000
        /*0090*/ 	.short	0x0000
        /*0092*/ 	.short	0x0000
        /*0094*/ 	.byte	0x00, 0xf4, 0x21, 0x00


	//----- nvinfo : EIATTR_SPARSE_MMA_MASK
	.align		4
.L_29:
        /*0098*/ 	.byte	0x03, 0x50
        /*009a*/ 	.short	0x0000


	//----- nvinfo : EIATTR_MAXREG_COUNT
	.align		4
        /*009c*/ 	.byte	0x03, 0x1b
        /*009e*/ 	.short	0x00ff


	//----- nvinfo : EIATTR_EXIT_INSTR_OFFSETS
	.align		4
        /*00a0*/ 	.byte	0x04, 0x1c
        /*00a2*/ 	.short	(.L_31 - .L_30)


	//   ....[0]....
.L_30:
        /*00a4*/ 	.word	0x00000520


	//----- nvinfo : EIATTR_REQNTID
	.align		4
.L_31:
        /*00a8*/ 	.byte	0x04, 0x10
        /*00aa*/ 	.short	(.L_33 - .L_32)
.L_32:
        /*00ac*/ 	.word	0x00000080
        /*00b0*/ 	.word	0x00000001
        /*00b4*/ 	.word	0x00000001


	//----- nvinfo : EIATTR_CBANK_PARAM_SIZE
	.align		4
.L_33:
        /*00b8*/ 	.byte	0x03, 0x19
        /*00ba*/ 	.short	0x0044


	//----- nvinfo : EIATTR_PARAM_CBANK
	.align		4
        /*00bc*/ 	.byte	0x04, 0x0a
        /*00be*/ 	.short	(.L_35 - .L_34)
	.align		4
.L_34:
        /*00c0*/ 	.word	index@(.nv.constant0.triton_poi_fused__native_batch_norm_legit_no_training_cat_relu_35)
        /*00c4*/ 	.short	0x0210
        /*00c6*/ 	.short	0x0044


	//----- nvinfo : EIATTR_SW_WAR
	.align		4
.L_35:
        /*00c8*/ 	.byte	0x04, 0x36
        /*00ca*/ 	.short	(.L_37 - .L_36)
.L_36:
        /*00cc*/ 	.word	0x00000008
.L_37:


//--------------------- .nv.callgraph             --------------------------
	.section	.nv.callgraph,"",@"SHT_CUDA_CALLGRAPH"
	.align	4
	.sectionentsize	8
	.align		4
        /*0000*/ 	.word	0x00000000
	.align		4
        /*0004*/ 	.word	0xffffffff
	.align		4
        /*0008*/ 	.word	0x00000000
	.align		4
        /*000c*/ 	.word	0xfffffffe
	.align		4
        /*0010*/ 	.word	0x00000000
	.align		4
        /*0014*/ 	.word	0xfffffffd
	.align		4
        /*0018*/ 	.word	0x00000000
	.align		4
        /*001c*/ 	.word	0xfffffffc


//--------------------- .nv.constant4             --------------------------
	.section	.nv.constant4,"a",@progbits
	.align	8
	.align		8
.nv.constant4:
        /*0000*/ 	.dword	_$_str
	.align		8
        /*0008*/ 	.dword	_$_str_$_2


//--------------------- .text.triton_poi_fused__native_batch_norm_legit_no_training_cat_relu_35 --------------------------
	.section	.text.triton_poi_fused__native_batch_norm_legit_no_training_cat_relu_35,"ax",@progbits
	.align	128
        .global         triton_poi_fused__native_batch_norm_legit_no_training_cat_relu_35
        .type           triton_poi_fused__native_batch_norm_legit_no_training_cat_relu_35,@function
        .size           triton_poi_fused__native_batch_norm_legit_no_training_cat_relu_35,(.L_x_1 - triton_poi_fused__native_batch_norm_legit_no_training_cat_relu_35)
        .other          triton_poi_fused__native_batch_norm_legit_no_training_cat_relu_35,@"STO_CUDA_ENTRY STV_DEFAULT"
triton_poi_fused__native_batch_norm_legit_no_training_cat_relu_35:
.text.triton_poi_fused__native_batch_norm_legit_no_training_cat_relu_35:
[----:B------:R-:W-:Y:S01]  /*0000*/  LDC R1, c[0x0][0x28] ;  /* 0x00000a00ff017b82 */ /* 0x000fe20000000800 */
[----:B------:R-:W1:Y:S07]  /*0010*/  S2R R0, SR_TID.X ;  /* 0x0000000000007919 */ /* 0x000e6e0000002100 */
[----:B------:R-:W2:Y:S01]  /*0020*/  LDC.64 R4, c[0x0][0x228] ;  /* 0x00008a00ff047b82 */ /* 0x000ea20000000a00 */
[----:B------:R-:W-:Y:S01]  /*0030*/  ULDC.64 UR4, c[0x0][0x208] ;  /* 0x0000820000047ab9 */ /* 0x000fe20000000a00 */
[----:B------:R-:W-:Y:S01]  /*0040*/  ULDC.64 UR6, c[0x0][0x218] ;  /* 0x0000860000067ab9 */ /* 0x000fe20000000a00 */
[----:B------:R-:W3:Y:S01]  /*0050*/  S2R R3, SR_CTAID.X ;  /* 0x0000000000037919 */ /* 0x000ee20000002500 */
[----:B-1----:R-:W-:-:S05]  /*0060*/  IMAD.SHL.U32 R0, R0, 0x2, RZ ;  /* 0x0000000200007824 */ /* 0x002fca00078e00ff */
[----:B------:R-:W-:-:S05]  /*0070*/  LOP3.LUT R0, R0, 0xfe, RZ, 0xc0, !PT ;  /* 0x000000fe00007812 */ /* 0x000fca00078ec0ff */
[----:B---3--:R-:W-:-:S05]  /*0080*/  IMAD R0, R3, 0x100, R0 ;  /* 0x0000010003007824 */ /* 0x008fca00078e0200 */
[----:B------:R-:W-:-:S04]  /*0090*/  SHF.R.S32.HI R3, RZ, 0x1f, R0 ;  /* 0x0000001fff037819 */ /* 0x000fc80000011400 */
[----:B------:R-:W-:-:S04]  /*00a0*/  LEA.HI R8, R3, R0, RZ, 0x4 ;  /* 0x0000000003087211 */ /* 0x000fc800078f20ff */
[----:B------:R-:W-:-:S05]  /*00b0*/  SHF.R.S32.HI R6, RZ, 0x4, R8 ;  /* 0x00000004ff067819 */ /* 0x000fca0000011408 */
[----:B------:R-:W-:-:S05]  /*00c0*/  IMAD.HI R2, R6, 0x38e38e39, RZ ;  /* 0x38e38e3906027827 */ /* 0x000fca00078e02ff */
[----:B------:R-:W-:-:S04]  /*00d0*/  SHF.R.U32.HI R3, RZ, 0x1f, R2 ;  /* 0x0000001fff037819 */ /* 0x000fc80000011602 */
[----:B------:R-:W-:-:S05]  /*00e0*/  LEA.HI.SX32 R3, R2, R3, 0x19 ;  /* 0x0000000302037211 */ /* 0x000fca00078fcaff */
[----:B------:R-:W-:Y:S02]  /*00f0*/  IMAD R6, R3, -0x240, R6 ;  /* 0xfffffdc003067824 */ /* 0x000fe400078e0206 */
[----:B------:R-:W-:Y:S01]  /*0100*/  IMAD.HI R10, R0, 0x38e38e39, RZ ;  /* 0x38e38e39000a7827 */ /* 0x000fe200078e02ff */
[----:B------:R-:W-:Y:S01]  /*0110*/  LOP3.LUT R9, R8, 0xfffffff0, RZ, 0xc0, !PT ;  /* 0xfffffff008097812 */ /* 0x000fe200078ec0ff */
[----:B------:R-:W1:Y:S02]  /*0120*/  LDC.64 R2, c[0x0][0x210] ;  /* 0x00008400ff027b82 */ /* 0x000e640000000a00 */
[----:B--2---:R-:W-:-:S05]  /*0130*/  IMAD.WIDE R4, R6, 0x4, R4 ;  /* 0x0000000406047825 */ /* 0x004fca00078e0204 */
[----:B------:R2:W3:Y:S01]  /*0140*/  LDG.E.EL R7, desc[UR4][R4.64] ;  /* 0x0000000404077981 */ /* 0x0004e2000c2e1900 */
[----:B------:R-:W-:Y:S01]  /*0150*/  SHF.R.U32.HI R11, RZ, 0x1f, R10 ;  /* 0x0000001fff0b7819 */ /* 0x000fe2000001160a */
[----:B------:R-:W-:-:S03]  /*0160*/  IMAD.IADD R9, R0, 0x1, -R9 ;  /* 0x0000000100097824 */ /* 0x000fc600078e0a09 */
[----:B------:R-:W-:Y:S01]  /*0170*/  LEA.HI.SX32 R11, R10, R11, 0x15 ;  /* 0x0000000b0a0b7211 */ /* 0x000fe200078faaff */
[----:B------:R-:W-:-:S04]  /*0180*/  IMAD.SHL.U32 R10, R6, 0x10, RZ ;  /* 0x00000010060a7824 */ /* 0x000fc800078e00ff */
[C---:B------:R-:W-:Y:S01]  /*0190*/  IMAD.SHL.U32 R12, R11.reuse, 0x200, RZ ;  /* 0x000002000b0c7824 */ /* 0x040fe200078e00ff */
[----:B--2---:R-:W-:Y:S01]  /*01a0*/  SHF.R.S32.HI R4, RZ, 0x1f, R9 ;  /* 0x0000001fff047819 */ /* 0x004fe20000011409 */
[----:B------:R-:W-:-:S03]  /*01b0*/  IMAD R8, R11, -0x2400, R0 ;  /* 0xffffdc000b087824 */ /* 0x000fc600078e0200 */
[----:B------:R-:W-:Y:S01]  /*01c0*/  IADD3 R5, P0, P1, R10, R9, R12 ;  /* 0x000000090a057210 */ /* 0x000fe2000791e00c */
[----:B------:R-:W-:Y:S01]  /*01d0*/  IMAD R17, R11, 0x2200, R8 ;  /* 0x000022000b117824 */ /* 0x000fe200078e0208 */
[----:B------:R-:W-:Y:S01]  /*01e0*/  SHF.R.S32.HI R13, RZ, 0x1f, R12 ;  /* 0x0000001fff0d7819 */ /* 0x000fe2000001140c */
[----:B------:R-:W2:Y:S01]  /*01f0*/  LDC.64 R8, c[0x0][0x220] ;  /* 0x00008800ff087b82 */ /* 0x000ea20000000a00 */
[----:B------:R-:W-:Y:S01]  /*0200*/  SHF.R.S32.HI R10, RZ, 0x1f, R10 ;  /* 0x0000001fff0a7819 */ /* 0x000fe2000001140a */
[----:B-1----:R-:W-:Y:S01]  /*0210*/  IMAD.WIDE R16, R17, 0x4, R2 ;  /* 0x0000000411107825 */ /* 0x002fe200078e0202 */
[----:B------:R-:W-:Y:S02]  /*0220*/  LEA R18, P2, R5, UR6, 0x2 ;  /* 0x0000000605127c11 */ /* 0x000fe4000f8410ff */
[----:B------:R-:W-:Y:S02]  /*0230*/  CS2R R2, SRZ ;  /* 0x0000000000027805 */ /* 0x000fe4000001ff00 */
[----:B------:R-:W-:-:S02]  /*0240*/  IADD3.X R4, R10, R4, R13, P0, P1 ;  /* 0x000000040a047210 */ /* 0x000fc400007e240d */
[C---:B------:R-:W-:Y:S01]  /*0250*/  ISETP.GE.AND P1, PT, R6.reuse, 0x220, PT ;  /* 0x000002200600780c */ /* 0x040fe20003f26270 */
[----:B------:R-:W1:Y:S01]  /*0260*/  LDC.64 R12, c[0x0][0x230] ;  /* 0x00008c00ff0c7b82 */ /* 0x000e620000000a00 */
[----:B------:R-:W-:Y:S02]  /*0270*/  ISETP.GT.AND P0, PT, R6, 0x21f, PT ;  /* 0x0000021f0600780c */ /* 0x000fe40003f04270 */
[----:B------:R-:W-:-:S05]  /*0280*/  LEA.HI.X R19, R5, UR7, R4, 0x2, P2 ;  /* 0x0000000705137c11 */ /* 0x000fca00090f1404 */
[----:B------:R-:W4:Y:S01]  /*0290*/  LDC.64 R10, c[0x0][0x238] ;  /* 0x00008e00ff0a7b82 */ /* 0x000f220000000a00 */
[----:B------:R-:W-:-:S03]  /*02a0*/  CS2R R4, SRZ ;  /* 0x0000000000047805 */ /* 0x000fc6000001ff00 */
[----:B------:R-:W5:Y:S01]  /*02b0*/  @!P1 LDG.E.64 R2, desc[UR4][R16.64] ;  /* 0x0000000410029981 */ /* 0x000f62000c1e1b00 */
[----:B--2---:R-:W-:-:S03]  /*02c0*/  IMAD.WIDE R8, R6, 0x4, R8 ;  /* 0x0000000406087825 */ /* 0x004fc600078e0208 */
[----:B------:R-:W2:Y:S04]  /*02d0*/  @P0 LDG.E.64 R4, desc[UR4][R18.64+-0x8800] ;  /* 0xff78000412040981 */ /* 0x000ea8000c1e1b00 */
[----:B------:R1:W2:Y:S02]  /*02e0*/  LDG.E.EL R8, desc[UR4][R8.64] ;  /* 0x0000000408087981 */ /* 0x0002a4000c2e1900 */
[----:B-1----:R-:W-:-:S06]  /*02f0*/  IMAD.WIDE R12, R6, 0x4, R12 ;  /* 0x00000004060c7825 */ /* 0x002fcc00078e020c */
[----:B------:R-:W2:Y:S01]  /*0300*/  LDG.E.EL R12, desc[UR4][R12.64] ;  /* 0x000000040c0c7981 */ /* 0x000ea2000c2e1900 */
[----:B----4-:R-:W-:Y:S02]  /*0310*/  IMAD.WIDE R14, R6, 0x4, R10 ;  /* 0x00000004060e7825 */ /* 0x010fe400078e020a */
[----:B------:R-:W1:Y:S04]  /*0320*/  LDC.64 R10, c[0x0][0x240] ;  /* 0x00009000ff0a7b82 */ /* 0x000e680000000a00 */
[----:B------:R-:W4:Y:S01]  /*0330*/  LDG.E.EL R15, desc[UR4][R14.64] ;  /* 0x000000040e0f7981 */ /* 0x000f22000c2e1900 */
[----:B0-----:R-:W-:Y:S02]  /*0340*/  IMAD.MOV.U32 R9, RZ, RZ, 0x3e800000 ;  /* 0x3e800000ff097424 */ /* 0x001fe400078e00ff */
[----:B-1----:R-:W-:-:S04]  /*0350*/  IMAD.WIDE R10, R0, 0x4, R10 ;  /* 0x00000004000a7825 */ /* 0x002fc800078e020a */
[----:B---3--:R-:W-:Y:S02]  /*0360*/  FADD R20, R7, 9.9999997473787516356e-06 ;  /* 0x3727c5ac07147421 */ /* 0x008fe40000000000 */
[----:B------:R-:W0:Y:S02]  /*0370*/  LDC.64 R6, c[0x0][0x248] ;  /* 0x00009200ff067b82 */ /* 0x000e240000000a00 */
[----:B------:R-:W1:Y:S02]  /*0380*/  MUFU.SQRT R16, R20 ;  /* 0x0000001400107308 */ /* 0x000e640000002000 */
[C---:B-1----:R-:W-:Y:S02]  /*0390*/  FSETP.GT.AND P2, PT, R16.reuse, 8.50705917302346158658e+37, PT ;  /* 0x7e8000001000780b */ /* 0x042fe40003f44000 */
[----:B------:R-:W-:-:S11]  /*03a0*/  FSETP.GEU.AND P3, PT, R16, 1.175494350822287508e-38, PT ;  /* 0x008000001000780b */ /* 0x000fd60003f6e000 */
[----:B------:R-:W-:-:S04]  /*03b0*/  @P2 FMUL R16, R16, 0.25 ;  /* 0x3e80000010102820 */ /* 0x000fc80000400000 */
[----:B------:R-:W-:-:S06]  /*03c0*/  @!P3 FMUL R16, R16, 16777216 ;  /* 0x4b8000001010b820 */ /* 0x000fcc0000400000 */
[----:B------:R-:W1:Y:S01]  /*03d0*/  MUFU.RCP R16, R16 ;  /* 0x0000001000107308 */ /* 0x000e620000001000 */
[----:B------:R-:W-:Y:S02]  /*03e0*/  FSEL R9, R9, 1, P2 ;  /* 0x3f80000009097808 */ /* 0x000fe40001000000 */
[----:B-----5:R-:W-:Y:S02]  /*03f0*/  SEL R2, R2, RZ, !P1 ;  /* 0x000000ff02027207 */ /* 0x020fe40004800000 */
[----:B------:R-:W-:Y:S02]  /*0400*/  SEL R3, R3, RZ, !P1 ;  /* 0x000000ff03037207 */ /* 0x000fe40004800000 */
[----:B--2---:R-:W-:Y:S01]  /*0410*/  @P1 SEL R2, R4, RZ, P0 ;  /* 0x000000ff04021207 */ /* 0x004fe20000000000 */
[----:B------:R-:W-:Y:S01]  /*0420*/  @!P3 FMUL R9, R9, 16777216 ;  /* 0x4b8000000909b820 */ /* 0x000fe20000400000 */
[----:B------:R-:W-:-:S03]  /*0430*/  @P1 SEL R3, R5, RZ, P0 ;  /* 0x000000ff05031207 */ /* 0x000fc60000000000 */
[C---:B------:R-:W-:Y:S02]  /*0440*/  FADD R4, -R8.reuse, R2 ;  /* 0x0000000208047221 */ /* 0x040fe40000000100 */
[----:B------:R-:W-:Y:S01]  /*0450*/  FADD R8, -R8, R3 ;  /* 0x0000000308087221 */ /* 0x000fe20000000100 */
[----:B-1----:R-:W-:-:S04]  /*0460*/  FMUL R9, R16, R9 ;  /* 0x0000000910097220 */ /* 0x002fc80000400000 */
[-C--:B------:R-:W-:Y:S01]  /*0470*/  FMUL R4, R4, R9.reuse ;  /* 0x0000000904047220 */ /* 0x080fe20000400000 */
[----:B------:R-:W-:-:S03]  /*0480*/  FMUL R8, R8, R9 ;  /* 0x0000000908087220 */ /* 0x000fc60000400000 */
[C-C-:B----4-:R-:W-:Y:S01]  /*0490*/  FFMA R4, R12.reuse, R4, R15.reuse ;  /* 0x000000040c047223 */ /* 0x150fe2000000000f */
[----:B------:R-:W-:-:S04]  /*04a0*/  FFMA R8, R12, R8, R15 ;  /* 0x000000080c087223 */ /* 0x000fc8000000000f */
[----:B------:R-:W-:Y:S02]  /*04b0*/  FSETP.GEU.AND P0, PT, R4, RZ, PT ;  /* 0x000000ff0400720b */ /* 0x000fe40003f0e000 */
[----:B------:R-:W-:Y:S01]  /*04c0*/  FSETP.GEU.AND P1, PT, R8, RZ, PT ;  /* 0x000000ff0800720b */ /* 0x000fe20003f2e000 */
[----:B0-----:R-:W-:Y:S01]  /*04d0*/  IMAD.WIDE R6, R0, 0x4, R6 ;  /* 0x0000000400067825 */ /* 0x001fe200078e0206 */
[----:B------:R-:W-:Y:S02]  /*04e0*/  FSEL R4, R4, RZ, P0 ;  /* 0x000000ff04047208 */ /* 0x000fe40000000000 */
[----:B------:R-:W-:Y:S01]  /*04f0*/  FSEL R5, R8, RZ, P1 ;  /* 0x000000ff08057208 */ /* 0x000fe20000800000 */
[----:B------:R-:W-:Y:S04]  /*0500*/  STG.E.64 desc[UR4][R10.64], R2 ;  /* 0x000000020a007986 */ /* 0x000fe8000c101b04 */
[----:B------:R-:W-:Y:S01]  /*0510*/  STG.E.64 desc[UR4][R6.64], R4 ;  /* 0x0000000406007986 */ /* 0x000fe2000c101b04 */
[----:B------:R-:W-:Y:S05]  /*0520*/  EXIT ;  /* 0x000000000000794d */ /* 0x000fea0003800000 */
.L_x_0:
[----:B------:R-:W-:-:S00]  /*0530*/  BRA `(.L_x_0) ;  /* 0xfffffffc00fc7947 */ /* 0x000fc0000383ffff */
[----:B------:R-:W-:-:S00]  /*0540*/  NOP ;  /* 0x0000000000007918 */ /* 0x000fc00000000000 */
        /* <DEDUP_REMOVED lines=11> */
.L_x_1:


//--------------------- .nv.global.init           --------------------------
	.section	.nv.global.init,"aw",@progbits
.nv.global.init:
	.type		_$_str,@object
	.size		_$_str,(_$_str_$_2 - _$_str)
_$_str:
        /*0000*/ 	.byte	0x5f, 0x5f, 0x43, 0x55, 0x44, 0x41, 0x5f, 0x46, 0x54, 0x5a, 0x00
	.type		_$_str_$_2,@object
	.size		_$_str_$_2,(.L_1 - _$_str_$_2)
_$_str_$_2:
        /*000b*/ 	.byte	0x5f, 0x5f, 0x43, 0x55, 0x44, 0x41, 0x5f, 0x50, 0x52, 0x45, 0x43, 0x5f, 0x53, 0x51, 0x52, 0x54
        /*001b*/ 	.byte	0x00
.L_1:


//--------------------- .nv.constant0.triton_poi_fused__native_batch_norm_legit_no_training_cat_relu_35 --------------------------
	.section	.nv.constant0.triton_poi_fused__native_batch_norm_legit_no_training_cat_relu_35,"a",@progbits
	.sectionflags	@""
	.align	4
.nv.constant0.triton_poi_fused__native_batch_norm_legit_no_training_cat_relu_35:
	.zero		596
